	.headerflags	@"EF_CUDA_TEXMODE_UNIFIED EF_CUDA_64BIT_ADDRESS EF_CUDA_ACCELERATORS EF_CUDA_SM90 EF_CUDA_VIRTUAL_SM(EF_CUDA_SM90)"
	.elftype	@"ET_EXEC"


//--------------------- .nv.info                  --------------------------
	.section	.nv.info,"",@"SHT_CUDA_INFO"
	.align	4


	//----- nvinfo : EIATTR_REGCOUNT
	.align		4
        /*0000*/ 	.byte	0x04, 0x2f
        /*0002*/ 	.short	(.L_1 - .L_0)
	.align		4
.L_0:
        /*0004*/ 	.word	index@(triton_poi_fused__to_copy_add_arange_clamp_mul_sub_22)
        /*0008*/ 	.word	0x0000000a


	//----- nvinfo : EIATTR_MIN_STACK_SIZE
	.align		4
.L_1:
        /*000c*/ 	.byte	0x04, 0x12
        /*000e*/ 	.short	(.L_3 - .L_2)
	.align		4
.L_2:
        /*0010*/ 	.word	index@(triton_poi_fused__to_copy_add_arange_clamp_mul_sub_22)
        /*0014*/ 	.word	0x00000000


	//----- nvinfo : EIATTR_FRAME_SIZE
	.align		4
.L_3:
        /*0018*/ 	.byte	0x04, 0x11
        /*001a*/ 	.short	(.L_5 - .L_4)
	.align		4
.L_4:
        /*001c*/ 	.word	index@(triton_poi_fused__to_copy_add_arange_clamp_mul_sub_22)
        /*0020*/ 	.word	0x00000000


	//----- nvinfo : EIATTR_MIN_STACK_SIZE
	.align		4
.L_5:
        /*0024*/ 	.byte	0x04, 0x12
        /*0026*/ 	.short	(.L_7 - .L_6)
	.align		4
.L_6:
        /*0028*/ 	.word	index@(triton_poi_fused__to_copy_add_arange_clamp_mul_sub_22)
        /*002c*/ 	.word	0x00000000
.L_7:


//--------------------- .nv.info.triton_poi_fused__to_copy_add_arange_clamp_mul_sub_22 --------------------------
	.section	.nv.info.triton_poi_fused__to_copy_add_arange_clamp_mul_sub_22,"",@"SHT_CUDA_INFO"
	.sectionflags	@""
	.align	4


	//----- nvinfo : EIATTR_CUDA_API_VERSION
	.align		4
        /*0000*/ 	.byte	0x04, 0x37
        /*0002*/ 	.short	(.L_9 - .L_8)
.L_8:
        /*0004*/ 	.word	0x0000007c


	//----- nvinfo : EIATTR_KPARAM_INFO
	.align		4
.L_9:
        /*0008*/ 	.byte	0x04, 0x17
        /*000a*/ 	.short	(.L_11 - .L_10)
.L_10:
        /*000c*/ 	.word	0x00000000
        /*0010*/ 	.short	0x0001
        /*0012*/ 	.short	0x0008
        /*0014*/ 	.byte	0x00, 0xf0, 0x11, 0x00


	//----- nvinfo : EIATTR_KPARAM_INFO
	.align		4
.L_11:
        /*0018*/ 	.byte	0x04, 0x17
        /*001a*/ 	.short	(.L_13 - .L_12)
.L_12:
        /*001c*/ 	.word	0x00000000
        /*0020*/ 	.short	0x0000
        /*0022*/ 	.short	0x0000
        /*0024*/ 	.byte	0x00, 0xf4, 0x21, 0x00


	//----- nvinfo : EIATTR_SPARSE_MMA_MASK
	.align		4
.L_13:
        /*0028*/ 	.byte	0x03, 0x50
        /*002a*/ 	.short	0x0000


	//----- nvinfo : EIATTR_MAXREG_COUNT
	.align		4
        /*002c*/ 	.byte	0x03, 0x1b
        /*002e*/ 	.short	0x00ff


	//----- nvinfo : EIATTR_EXIT_INSTR_OFFSETS
	.align		4
        /*0030*/ 	.byte	0x04, 0x1c
        /*0032*/ 	.short	(.L_15 - .L_14)


	//   ....[0]....
.L_14:
        /*0034*/ 	.word	0x00000110


	//   ....[1]....
        /*0038*/ 	.word	0x00000140


	//----- nvinfo : EIATTR_REQNTID
	.align		4
.L_15:
        /*003c*/ 	.byte	0x04, 0x10
        /*003e*/ 	.short	(.L_17 - .L_16)
.L_16:
        /*0040*/ 	.word	0x00000020
        /*0044*/ 	.word	0x00000001
        /*0048*/ 	.word	0x00000001


	//----- nvinfo : EIATTR_CBANK_PARAM_SIZE
	.align		4
.L_17:
        /*004c*/ 	.byte	0x03, 0x19
        /*004e*/ 	.short	0x000c


	//----- nvinfo : EIATTR_PARAM_CBANK
	.align		4
        /*0050*/ 	.byte	0x04, 0x0a
        /*0052*/ 	.short	(.L_19 - .L_18)
	.align		4
.L_18:
        /*0054*/ 	.word	index@(.nv.constant0.triton_poi_fused__to_copy_add_arange_clamp_mul_sub_22)
        /*0058*/ 	.short	0x0210
        /*005a*/ 	.short	0x000c


	//----- nvinfo : EIATTR_SW_WAR
	.align		4
.L_19:
        /*005c*/ 	.byte	0x04, 0x36
        /*005e*/ 	.short	(.L_21 - .L_20)
.L_20:
        /*0060*/ 	.word	0x00000008
.L_21:


//--------------------- .nv.callgraph             --------------------------
	.section	.nv.callgraph,"",@"SHT_CUDA_CALLGRAPH"
	.align	4
	.sectionentsize	8
	.align		4
        /*0000*/ 	.word	0x00000000
	.align		4
        /*0004*/ 	.word	0xffffffff
	.align		4
        /*0008*/ 	.word	0x00000000
	.align		4
        /*000c*/ 	.word	0xfffffffe
	.align		4
        /*0010*/ 	.word	0x00000000
	.align		4
        /*0014*/ 	.word	0xfffffffd
	.align		4
        /*0018*/ 	.word	0x00000000
	.align		4
        /*001c*/ 	.word	0xfffffffc


//--------------------- .text.triton_poi_fused__to_copy_add_arange_clamp_mul_sub_22 --------------------------
	.section	.text.triton_poi_fused__to_copy_add_arange_clamp_mul_sub_22,"ax",@progbits
	.align	128
        .global         triton_poi_fused__to_copy_add_arange_clamp_mul_sub_22
        .type           triton_poi_fused__to_copy_add_arange_clamp_mul_sub_22,@function
        .size           triton_poi_fused__to_copy_add_arange_clamp_mul_sub_22,(.L_x_1 - triton_poi_fused__to_copy_add_arange_clamp_mul_sub_22)
        .other          triton_poi_fused__to_copy_add_arange_clamp_mul_sub_22,@"STO_CUDA_ENTRY STV_DEFAULT"
triton_poi_fused__to_copy_add_arange_clamp_mul_sub_22:
.text.triton_poi_fused__to_copy_add_arange_clamp_mul_sub_22:
[----:B------:R-:W0:Y:S02]  /*0000*/  LDC R1, c[0x0][0x28] ;  /* 0x00000a00ff017b82 */ /* 0x000e240000000800 */
[----:B------:R-:W1:Y:S01]  /*0010*/  S2R R6, SR_TID.X ;  /* 0x0000000000067919 */ /* 0x000e620000002100 */
[----:B------:R-:W-:Y:S01]  /*0020*/  IMAD.MOV.U32 R3, RZ, RZ, 0x3f000000 ;  /* 0x3f000000ff037424 */ /* 0x000fe200078e00ff */
[----:B------:R-:W2:Y:S01]  /*0030*/  S2R R5, SR_CTAID.X ;  /* 0x0000000000057919 */ /* 0x000ea20000002500 */
[C---:B-1----:R-:W-:Y:S02]  /*0040*/  LOP3.LUT R0, R6.reuse, 0x3, RZ, 0xc0, !PT ;  /* 0x0000000306007812 */ /* 0x042fe400078ec0ff */
[----:B------:R-:W-:-:S03]  /*0050*/  LOP3.LUT P0, RZ, R6, 0x1c, RZ, 0xc0, !PT ;  /* 0x0000001c06ff7812 */ /* 0x000fc6000780c0ff */
[----:B--2---:R-:W-:-:S05]  /*0060*/  IMAD R5, R5, 0x4, R0 ;  /* 0x0000000405057824 */ /* 0x004fca00078e0200 */
[----:B------:R-:W-:Y:S02]  /*0070*/  I2FP.F32.S32 R0, R5 ;  /* 0x0000000500007245 */ /* 0x000fe40000201400 */
[----:B------:R-:W-:-:S03]  /*0080*/  ISETP.LT.AND P0, PT, R5, 0x4, !P0 ;  /* 0x000000040500780c */ /* 0x000fc60004701270 */
[----:B------:R-:W-:-:S04]  /*0090*/  FADD R0, R0, 0.5 ;  /* 0x3f00000000007421 */ /* 0x000fc80000000000 */
[----:B------:R-:W-:Y:S02]  /*00a0*/  FFMA R0, R0, R3, -0.5 ;  /* 0xbf00000000007423 */ /* 0x000fe40000000003 */
[----:B------:R-:W1:Y:S03]  /*00b0*/  LDC.64 R2, c[0x0][0x210] ;  /* 0x00008400ff027b82 */ /* 0x000e660000000a00 */
[----:B------:R-:W-:-:S04]  /*00c0*/  FMNMX R0, RZ, R0, !PT ;  /* 0x00000000ff007209 */ /* 0x000fc80007800000 */
[----:B------:R-:W2:Y:S02]  /*00d0*/  F2I.TRUNC.NTZ R4, R0 ;  /* 0x0000000000047305 */ /* 0x000ea4000020f100 */
[----:B--2---:R-:W-:Y:S01]  /*00e0*/  I2FP.F32.S32 R7, R4 ;  /* 0x0000000400077245 */ /* 0x004fe20000201400 */
[----:B-1----:R-:W-:-:S04]  /*00f0*/  IMAD.WIDE R2, R5, 0x4, R2 ;  /* 0x0000000405027825 */ /* 0x002fc800078e0202 */
[----:B------:R-:W-:Y:S01]  /*0100*/  FADD.SAT R7, R0, -R7 ;  /* 0x8000000700077221 */ /* 0x000fe20000002000 */
[----:B------:R-:W-:Y:S06]  /*0110*/  @!P0 EXIT ;  /* 0x000000000000894d */ /* 0x000fec0003800000 */
[----:B------:R-:W-:Y:S02]  /*0120*/  ULDC.64 UR4, c[0x0][0x208] ;  /* 0x0000820000047ab9 */ /* 0x000fe40000000a00 */
[----:B------:R-:W-:Y:S01]  /*0130*/  STG.E desc[UR4][R2.64], R7 ;  /* 0x0000000702007986 */ /* 0x000fe2000c101904 */
[----:B------:R-:W-:Y:S05]  /*0140*/  EXIT ;  /* 0x000000000000794d */ /* 0x000fea0003800000 */
.L_x_0:
[----:B------:R-:W-:-:S00]  /*0150*/  BRA `(.L_x_0) ;  /* 0xfffffffc00fc7947 */ /* 0x000fc0000383ffff */
[----:B------:R-:W-:-:S00]  /*0160*/  NOP ;  /* 0x0000000000007918 */ /* 0x000fc00000000000 */
        /* <DEDUP_REMOVED lines=9> */
.L_x_1:


//--------------------- .nv.constant0.triton_poi_fused__to_copy_add_arange_clamp_mul_sub_22 --------------------------
	.section	.nv.constant0.triton_poi_fused__to_copy_add_arange_clamp_mul_sub_22,"a",@progbits
	.sectionflags	@""
	.align	4
.nv.constant0.triton_poi_fused__to_copy_add_arange_clamp_mul_sub_22:
	.zero		540
